	.headerflags	@"EF_CUDA_TEXMODE_UNIFIED EF_CUDA_64BIT_ADDRESS EF_CUDA_ACCELERATORS EF_CUDA_SM90 EF_CUDA_VIRTUAL_SM(EF_CUDA_SM90)"
	.elftype	@"ET_EXEC"


//--------------------- .nv.info                  --------------------------
	.section	.nv.info,"",@"SHT_CUDA_INFO"
	.align	4


	//----- nvinfo : EIATTR_REGCOUNT
	.align		4
        /*0000*/ 	.byte	0x04, 0x2f
        /*0002*/ 	.short	(.L_1 - .L_0)
	.align		4
.L_0:
        /*0004*/ 	.word	index@(triton_poi_fused_convolution_19)
        /*0008*/ 	.word	0x00000011


	//----- nvinfo : EIATTR_MIN_STACK_SIZE
	.align		4
.L_1:
        /*000c*/ 	.byte	0x04, 0x12
        /*000e*/ 	.short	(.L_3 - .L_2)
	.align		4
.L_2:
        /*0010*/ 	.word	index@(triton_poi_fused_convolution_19)
        /*0014*/ 	.word	0x00000000


	//----- nvinfo : EIATTR_FRAME_SIZE
	.align		4
.L_3:
        /*0018*/ 	.byte	0x04, 0x11
        /*001a*/ 	.short	(.L_5 - .L_4)
	.align		4
.L_4:
        /*001c*/ 	.word	index@(triton_poi_fused_convolution_19)
        /*0020*/ 	.word	0x00000000


	//----- nvinfo : EIATTR_MIN_STACK_SIZE
	.align		4
.L_5:
        /*0024*/ 	.byte	0x04, 0x12
        /*0026*/ 	.short	(.L_7 - .L_6)
	.align		4
.L_6:
        /*0028*/ 	.word	index@(triton_poi_fused_convolution_19)
        /*002c*/ 	.word	0x00000000
.L_7:


//--------------------- .nv.info.triton_poi_fused_convolution_19 --------------------------
	.section	.nv.info.triton_poi_fused_convolution_19,"",@"SHT_CUDA_INFO"
	.sectionflags	@""
	.align	4


	//----- nvinfo : EIATTR_CUDA_API_VERSION
	.align		4
        /*0000*/ 	.byte	0x04, 0x37
        /*0002*/ 	.short	(.L_9 - .L_8)
.L_8:
        /*0004*/ 	.word	0x0000007c


	//----- nvinfo : EIATTR_KPARAM_INFO
	.align		4
.L_9:
        /*0008*/ 	.byte	0x04, 0x17
        /*000a*/ 	.short	(.L_11 - .L_10)
.L_10:
        /*000c*/ 	.word	0x00000000
        /*0010*/ 	.short	0x0004
        /*0012*/ 	.short	0x001c
        /*0014*/ 	.byte	0x00, 0xf0, 0x11, 0x00


	//----- nvinfo : EIATTR_KPARAM_INFO
	.align		4
.L_11:
        /*0018*/ 	.byte	0x04, 0x17
        /*001a*/ 	.short	(.L_13 - .L_12)
.L_12:
        /*001c*/ 	.word	0x00000000
        /*0020*/ 	.short	0x0003
        /*0022*/ 	.short	0x0018
        /*0024*/ 	.byte	0x00, 0xf0, 0x11, 0x00


	//----- nvinfo : EIATTR_KPARAM_INFO
	.align		4
.L_13:
        /*0028*/ 	.byte	0x04, 0x17
        /*002a*/ 	.short	(.L_15 - .L_14)
.L_14:
        /*002c*/ 	.word	0x00000000
        /*0030*/ 	.short	0x0002
        /*0032*/ 	.short	0x0010
        /*0034*/ 	.byte	0x00, 0xf4, 0x21, 0x00


	//----- nvinfo : EIATTR_KPARAM_INFO
	.align		4
.L_15:
        /*0038*/ 	.byte	0x04, 0x17
        /*003a*/ 	.short	(.L_17 - .L_16)
.L_16:
        /*003c*/ 	.word	0x00000000
        /*0040*/ 	.short	0x0001
        /*0042*/ 	.short	0x0008
        /*0044*/ 	.byte	0x00, 0xf4, 0x21, 0x00


	//----- nvinfo : EIATTR_KPARAM_INFO
	.align		4
.L_17:
        /*0048*/ 	.byte	0x04, 0x17
        /*004a*/ 	.short	(.L_19 - .L_18)
.L_18:
        /*004c*/ 	.word	0x00000000
        /*0050*/ 	.short	0x0000
        /*0052*/ 	.short	0x0000
        /*0054*/ 	.byte	0x00, 0xf4, 0x21, 0x00


	//----- nvinfo : EIATTR_SPARSE_MMA_MASK
	.align		4
.L_19:
        /*0058*/ 	.byte	0x03, 0x50
        /*005a*/ 	.short	0x0000


	//----- nvinfo : EIATTR_MAXREG_COUNT
	.align		4
        /*005c*/ 	.byte	0x03, 0x1b
        /*005e*/ 	.short	0x00ff


	//----- nvinfo : EIATTR_EXIT_INSTR_OFFSETS
	.align		4
        /*0060*/ 	.byte	0x04, 0x1c
        /*0062*/ 	.short	(.L_21 - .L_20)


	//   ....[0]....
.L_20:
        /*0064*/ 	.word	0x00000410


	//   ....[1]....
        /*0068*/ 	.word	0x00000430


	//----- nvinfo : EIATTR_REQNTID
	.align		4
.L_21:
        /*006c*/ 	.byte	0x04, 0x10
        /*006e*/ 	.short	(.L_23 - .L_22)
.L_22:
        /*0070*/ 	.word	0x00000080
        /*0074*/ 	.word	0x00000001
        /*0078*/ 	.word	0x00000001


	//----- nvinfo : EIATTR_CBANK_PARAM_SIZE
	.align		4
.L_23:
        /*007c*/ 	.byte	0x03, 0x19
        /*007e*/ 	.short	0x0020


	//----- nvinfo : EIATTR_PARAM_CBANK
	.align		4
        /*0080*/ 	.byte	0x04, 0x0a
        /*0082*/ 	.short	(.L_25 - .L_24)
	.align		4
.L_24:
        /*0084*/ 	.word	index@(.nv.constant0.triton_poi_fused_convolution_19)
        /*0088*/ 	.short	0x0210
        /*008a*/ 	.short	0x0020


	//----- nvinfo : EIATTR_SW_WAR
	.align		4
.L_25:
        /*008c*/ 	.byte	0x04, 0x36
        /*008e*/ 	.short	(.L_27 - .L_26)
.L_26:
        /*0090*/ 	.word	0x00000008
.L_27:


//--------------------- .nv.callgraph             --------------------------
	.section	.nv.callgraph,"",@"SHT_CUDA_CALLGRAPH"
	.align	4
	.sectionentsize	8
	.align		4
        /*0000*/ 	.word	0x00000000
	.align		4
        /*0004*/ 	.word	0xffffffff
	.align		4
        /*0008*/ 	.word	0x00000000
	.align		4
        /*000c*/ 	.word	0xfffffffe
	.align		4
        /*0010*/ 	.word	0x00000000
	.align		4
        /*0014*/ 	.word	0xfffffffd
	.align		4
        /*0018*/ 	.word	0x00000000
	.align		4
        /*001c*/ 	.word	0xfffffffc


//--------------------- .text.triton_poi_fused_convolution_19 --------------------------
	.section	.text.triton_poi_fused_convolution_19,"ax",@progbits
	.sectionflags	@"SHF_BARRIERS=1"
	.align	128
        .global         triton_poi_fused_convolution_19
        .type           triton_poi_fused_convolution_19,@function
        .size           triton_poi_fused_convolution_19,(.L_x_1 - triton_poi_fused_convolution_19)
        .other          triton_poi_fused_convolution_19,@"STO_CUDA_ENTRY STV_DEFAULT"
triton_poi_fused_convolution_19:
.text.triton_poi_fused_convolution_19:
[----:B------:R-:W0:Y:S02]  /*0000*/  LDC R1, c[0x0][0x28] ;  /* 0x00000a00ff017b82 */ /* 0x000e240000000800 */
[----:B------:R-:W1:Y:S01]  /*0010*/  S2R R6, SR_TID.X ;  /* 0x0000000000067919 */ /* 0x000e620000002100 */
[----:B------:R-:W2:Y:S01]  /*0020*/  LDC.64 R2, c[0x0][0x210] ;  /* 0x00008400ff027b82 */ /* 0x000ea20000000a00 */
[----:B------:R-:W-:Y:S01]  /*0030*/  ULDC.64 UR6, c[0x0][0x208] ;  /* 0x0000820000067ab9 */ /* 0x000fe20000000a00 */
[----:B------:R-:W3:Y:S01]  /*0040*/  S2R R4, SR_CTAID.Y ;  /* 0x0000000000047919 */ /* 0x000ee20000002600 */
[----:B------:R-:W4:Y:S01]  /*0050*/  S2R R0, SR_CTAID.X ;  /* 0x0000000000007919 */ /* 0x000f220000002500 */
[----:B-1----:R-:W-:Y:S01]  /*0060*/  SHF.R.U32.HI R7, RZ, 0x2, R6 ;  /* 0x00000002ff077819 */ /* 0x002fe20000011606 */
[----:B---3--:R-:W-:-:S03]  /*0070*/  IMAD.SHL.U32 R4, R4, 0x20, RZ ;  /* 0x0000002004047824 */ /* 0x008fc600078e00ff */
[----:B------:R-:W-:Y:S01]  /*0080*/  SGXT.U32 R7, R7, 0x5 ;  /* 0x000000050707781a */ /* 0x000fe20000000000 */
[----:B----4-:R-:W-:-:S03]  /*0090*/  IMAD.SHL.U32 R0, R0, 0x8, RZ ;  /* 0x0000000800007824 */ /* 0x010fc600078e00ff */
[----:B------:R-:W-:-:S04]  /*00a0*/  LOP3.LUT R8, R4, R7, RZ, 0xfc, !PT ;  /* 0x0000000704087212 */ /* 0x000fc800078efcff */
[----:B------:R-:W-:-:S04]  /*00b0*/  SHF.R.S32.HI R5, RZ, 0x1f, R8 ;  /* 0x0000001fff057819 */ /* 0x000fc80000011408 */
[----:B------:R-:W-:Y:S01]  /*00c0*/  LEA.HI R10, R5, R8, RZ, 0x3 ;  /* 0x00000008050a7211 */ /* 0x000fe200078f18ff */
[----:B------:R-:W-:-:S03]  /*00d0*/  IMAD.SHL.U32 R5, R6, 0x2, RZ ;  /* 0x0000000206057824 */ /* 0x000fc600078e00ff */
[C---:B------:R-:W-:Y:S01]  /*00e0*/  LOP3.LUT R11, R10.reuse, 0x3fffff8, RZ, 0xc0, !PT ;  /* 0x03fffff80a0b7812 */ /* 0x040fe200078ec0ff */
[----:B------:R-:W-:Y:S01]  /*00f0*/  IMAD.SHL.U32 R10, R10, 0x80, RZ ;  /* 0x000000800a0a7824 */ /* 0x000fe200078e00ff */
[----:B------:R-:W-:-:S03]  /*0100*/  LOP3.LUT R9, R0, 0x6, R5, 0xf8, !PT ;  /* 0x0000000600097812 */ /* 0x000fc600078ef805 */
[----:B------:R-:W-:Y:S01]  /*0110*/  IMAD.IADD R12, R8, 0x1, -R11 ;  /* 0x00000001080c7824 */ /* 0x000fe200078e0a0b */
[----:B------:R-:W-:-:S03]  /*0120*/  ISETP.GE.AND P0, PT, R9, 0x40, PT ;  /* 0x000000400900780c */ /* 0x000fc60003f06270 */
[----:B------:R-:W-:Y:S01]  /*0130*/  IMAD R12, R12, 0x40, R9 ;  /* 0x000000400c0c7824 */ /* 0x000fe200078e0209 */
[----:B------:R-:W-:Y:S02]  /*0140*/  LOP3.LUT R9, R10, 0xfffffc00, RZ, 0xc0, !PT ;  /* 0xfffffc000a097812 */ /* 0x000fe400078ec0ff */
[----:B------:R-:W-:Y:S02]  /*0150*/  ISETP.LT.AND P0, PT, R8, 0x20, !P0 ;  /* 0x000000200800780c */ /* 0x000fe40004701270 */
[----:B------:R-:W-:-:S05]  /*0160*/  IADD3 R9, R12, 0x200, R9 ;  /* 0x000002000c097810 */ /* 0x000fca0007ffe009 */
[----:B--2---:R-:W-:Y:S01]  /*0170*/  IMAD.WIDE R2, R9, 0x4, R2 ;  /* 0x0000000409027825 */ /* 0x004fe200078e0202 */
[----:B------:R-:W-:-:S06]  /*0180*/  CS2R R8, SRZ ;  /* 0x0000000000087805 */ /* 0x000fcc000001ff00 */
[----:B------:R1:W2:Y:S01]  /*0190*/  @P0 LDG.E.EL.64 R8, desc[UR6][R2.64] ;  /* 0x0000000602080981 */ /* 0x0002a2000c2e1b00 */
[----:B------:R-:W3:Y:S01]  /*01a0*/  S2UR UR5, SR_CgaCtaId ;  /* 0x00000000000579c3 */ /* 0x000ee20000008800 */
[C---:B------:R-:W-:Y:S01]  /*01b0*/  IMAD.SHL.U32 R10, R6.reuse, 0x40, RZ ;  /* 0x00000040060a7824 */ /* 0x040fe200078e00ff */
[----:B------:R-:W-:Y:S01]  /*01c0*/  UMOV UR4, 0x400 ;  /* 0x0000040000047882 */ /* 0x000fe20000000000 */
[----:B------:R-:W-:Y:S01]  /*01d0*/  IMAD.SHL.U32 R13, R6, 0x8, RZ ;  /* 0x00000008060d7824 */ /* 0x000fe200078e00ff */
[----:B------:R-:W-:Y:S02]  /*01e0*/  SHF.R.U32.HI R12, RZ, 0x1, R6 ;  /* 0x00000001ff0c7819 */ /* 0x000fe40000011606 */
[----:B------:R-:W-:Y:S02]  /*01f0*/  LOP3.LUT R10, R10, 0xc0, RZ, 0xc0, !PT ;  /* 0x000000c00a0a7812 */ /* 0x000fe400078ec0ff */
[----:B------:R-:W-:Y:S02]  /*0200*/  LOP3.LUT R12, R12, 0x38, RZ, 0xc0, !PT ;  /* 0x000000380c0c7812 */ /* 0x000fe400078ec0ff */
[----:B------:R-:W-:-:S02]  /*0210*/  LOP3.LUT R11, R10, 0x20, RZ, 0xfc, !PT ;  /* 0x000000200a0b7812 */ /* 0x000fc400078efcff */
[----:B------:R-:W-:Y:S02]  /*0220*/  LOP3.LUT R7, R10, R7, RZ, 0xfc, !PT ;  /* 0x000000070a077212 */ /* 0x000fe400078efcff */
[----:B-1----:R-:W-:Y:S01]  /*0230*/  LOP3.LUT R3, R13, 0x3f8, RZ, 0xc0, !PT ;  /* 0x000003f80d037812 */ /* 0x002fe200078ec0ff */
[----:B---3--:R-:W-:-:S06]  /*0240*/  UPRMT UR4, UR5, 0x654, UR4 ;  /* 0x0000065405047896 */ /* 0x008fcc0008000004 */
[----:B------:R-:W-:Y:S02]  /*0250*/  LEA.HI R10, R10, UR4, RZ, 0x1e ;  /* 0x000000040a0a7c11 */ /* 0x000fe4000f8ff0ff */
[----:B------:R-:W-:Y:S02]  /*0260*/  LEA.HI R2, R11, UR4, RZ, 0x1e ;  /* 0x000000040b027c11 */ /* 0x000fe4000f8ff0ff */
[----:B------:R-:W-:Y:S01]  /*0270*/  IADD3 R3, R3, UR4, R12 ;  /* 0x0000000403037c10 */ /* 0x000fe2000fffe00c */
[C---:B------:R-:W-:Y:S01]  /*0280*/  IMAD R13, R7.reuse, 0x4, R10 ;  /* 0x00000004070d7824 */ /* 0x040fe200078e020a */
[----:B------:R-:W-:Y:S01]  /*0290*/  LOP3.LUT R10, R4, 0x1e, R5, 0xf8, !PT ;  /* 0x0000001e040a7812 */ /* 0x000fe200078ef805 */
[----:B------:R-:W-:Y:S01]  /*02a0*/  IMAD R14, R7, 0x4, R2 ;  /* 0x00000004070e7824 */ /* 0x000fe200078e0202 */
[----:B------:R-:W1:Y:S01]  /*02b0*/  LDC.64 R4, c[0x0][0x218] ;  /* 0x00008600ff047b82 */ /* 0x000e620000000a00 */
[----:B------:R-:W-:Y:S02]  /*02c0*/  SHF.R.U32.HI R11, RZ, 0x4, R6 ;  /* 0x00000004ff0b7819 */ /* 0x000fe40000011606 */
[----:B------:R-:W-:-:S02]  /*02d0*/  SHF.R.S32.HI R7, RZ, 0x1f, R10 ;  /* 0x0000001fff077819 */ /* 0x000fc4000001140a */
[----:B------:R-:W-:Y:S02]  /*02e0*/  SGXT.U32 R11, R11, 0x3 ;  /* 0x000000030b0b781a */ /* 0x000fe40000000000 */
[----:B------:R-:W-:Y:S02]  /*02f0*/  LEA.HI R12, R7, R10, RZ, 0x3 ;  /* 0x0000000a070c7211 */ /* 0x000fe400078f18ff */
[----:B------:R-:W3:Y:S01]  /*0300*/  LDC.64 R6, c[0x0][0x220] ;  /* 0x00008800ff067b82 */ /* 0x000ee20000000a00 */
[----:B------:R-:W-:-:S04]  /*0310*/  LOP3.LUT R11, R0, R11, RZ, 0xfc, !PT ;  /* 0x0000000b000b7212 */ /* 0x000fc800078efcff */
[----:B------:R-:W-:-:S04]  /*0320*/  ISETP.GE.AND P0, PT, R11, 0x40, PT ;  /* 0x000000400b00780c */ /* 0x000fc80003f06270 */
[----:B------:R-:W-:Y:S01]  /*0330*/  ISETP.LT.AND P0, PT, R10, 0x20, !P0 ;  /* 0x000000200a00780c */ /* 0x000fe20004701270 */
[----:B--2---:R2:W-:Y:S04]  /*0340*/  STS [R13], R8 ;  /* 0x000000080d007388 */ /* 0x0045e80000000800 */
[----:B------:R4:W-:Y:S01]  /*0350*/  STS [R14+0x80], R9 ;  /* 0x000080090e007388 */ /* 0x0009e20000000800 */
[----:B------:R-:W-:Y:S01]  /*0360*/  BAR.SYNC.DEFER_BLOCKING 0x0 ;  /* 0x0000000000007b1d */ /* 0x000fe20000010000 */
[C---:B--2---:R-:W-:Y:S01]  /*0370*/  LOP3.LUT R13, R12.reuse, 0xfffffff8, RZ, 0xc0, !PT ;  /* 0xfffffff80c0d7812 */ /* 0x044fe200078ec0ff */
[----:B------:R-:W-:-:S04]  /*0380*/  IMAD.SHL.U32 R12, R12, 0x40, RZ ;  /* 0x000000400c0c7824 */ /* 0x000fc800078e00ff */
[----:B------:R-:W-:Y:S01]  /*0390*/  IMAD.IADD R0, R10, 0x1, -R13 ;  /* 0x000000010a007824 */ /* 0x000fe200078e0a0d */
[----:B----4-:R-:W-:-:S03]  /*03a0*/  LOP3.LUT R9, R12, 0xfffffe00, RZ, 0xc0, !PT ;  /* 0xfffffe000c097812 */ /* 0x010fc600078ec0ff */
[----:B------:R-:W-:-:S04]  /*03b0*/  IMAD R0, R11, 0x8, R0 ;  /* 0x000000080b007824 */ /* 0x000fc800078e0200 */
[----:B------:R-:W-:-:S04]  /*03c0*/  IMAD.IADD R9, R0, 0x1, R9 ;  /* 0x0000000100097824 */ /* 0x000fc800078e0209 */
[----:B-1----:R-:W-:-:S04]  /*03d0*/  IMAD.WIDE R4, R9, 0x4, R4 ;  /* 0x0000000409047825 */ /* 0x002fc800078e0204 */
[----:B---3--:R-:W-:Y:S01]  /*03e0*/  IMAD.WIDE R6, R9, 0x4, R6 ;  /* 0x0000000409067825 */ /* 0x008fe200078e0206 */
[----:B------:R-:W1:Y:S04]  /*03f0*/  LDS.64 R2, [R3] ;  /* 0x0000000003027984 */ /* 0x000e680000000a00 */
[----:B-1----:R1:W-:Y:S01]  /*0400*/  @P0 STG.E.64 desc[UR6][R4.64], R2 ;  /* 0x0000000204000986 */ /* 0x0023e2000c101b06 */
[----:B------:R-:W-:Y:S05]  /*0410*/  @!P0 EXIT ;  /* 0x000000000000894d */ /* 0x000fea0003800000 */
[----:B------:R-:W-:Y:S01]  /*0420*/  STG.E.64 desc[UR6][R6.64], R2 ;  /* 0x0000000206007986 */ /* 0x000fe2000c101b06 */
[----:B------:R-:W-:Y:S05]  /*0430*/  EXIT ;  /* 0x000000000000794d */ /* 0x000fea0003800000 */
.L_x_0:
[----:B------:R-:W-:-:S00]  /*0440*/  BRA `(.L_x_0) ;  /* 0xfffffffc00fc7947 */ /* 0x000fc0000383ffff */
[----:B------:R-:W-:-:S00]  /*0450*/  NOP ;  /* 0x0000000000007918 */ /* 0x000fc00000000000 */
        /* <DEDUP_REMOVED lines=10> */
.L_x_1:


//--------------------- .nv.shared.triton_poi_fused_convolution_19 --------------------------
	.section	.nv.shared.triton_poi_fused_convolution_19,"aw",@nobits
	.sectionflags	@""
	.align	16
	.zero		1024


//--------------------- .nv.constant0.triton_poi_fused_convolution_19 --------------------------
	.section	.nv.constant0.triton_poi_fused_convolution_19,"a",@progbits
	.sectionflags	@""
	.align	4
.nv.constant0.triton_poi_fused_convolution_19:
	.zero		560
